//
// Generated by NVIDIA NVVM Compiler
//
// Compiler Build ID: CL-36424714
// Cuda compilation tools, release 13.0, V13.0.88
// Based on NVVM 20.0.0
//

.version 9.0
.target sm_100
.address_size 64

	// .globl	_Z18no_2e_tmpD2_kerneliiPdS_S_S_

.visible .entry _Z18no_2e_tmpD2_kerneliiPdS_S_S_(
	.param .u32 _Z18no_2e_tmpD2_kerneliiPdS_S_S__param_0,
	.param .u32 _Z18no_2e_tmpD2_kerneliiPdS_S_S__param_1,
	.param .u64 .ptr .align 1 _Z18no_2e_tmpD2_kerneliiPdS_S_S__param_2,
	.param .u64 .ptr .align 1 _Z18no_2e_tmpD2_kerneliiPdS_S_S__param_3,
	.param .u64 .ptr .align 1 _Z18no_2e_tmpD2_kerneliiPdS_S_S__param_4,
	.param .u64 .ptr .align 1 _Z18no_2e_tmpD2_kerneliiPdS_S_S__param_5
)
{
	.reg .pred 	%p<12>;
	.reg .b32 	%r<50>;
	.reg .b64 	%rd<58>;
	.reg .b64 	%fd<34>;

	ld.param.u32 	%r28, [_Z18no_2e_tmpD2_kerneliiPdS_S_S__param_0];
	ld.param.u32 	%r29, [_Z18no_2e_tmpD2_kerneliiPdS_S_S__param_1];
	ld.param.u64 	%rd5, [_Z18no_2e_tmpD2_kerneliiPdS_S_S__param_3];
	ld.param.u64 	%rd6, [_Z18no_2e_tmpD2_kerneliiPdS_S_S__param_4];
	ld.param.u64 	%rd7, [_Z18no_2e_tmpD2_kerneliiPdS_S_S__param_5];
	cvta.to.global.u64 	%rd1, %rd7;
	cvta.to.global.u64 	%rd2, %rd6;
	mov.u32 	%r30, %ctaid.x;
	mov.u32 	%r1, %ntid.x;
	mov.u32 	%r31, %tid.x;
	mad.lo.s32 	%r42, %r30, %r1, %r31;
	mul.lo.s32 	%r3, %r29, %r28;
	setp.ge.s32 	%p1, %r42, %r28;
	@%p1 bra 	$L__BB0_17;
	setp.lt.s32 	%p2, %r29, 1;
	@%p2 bra 	$L__BB0_17;
	and.b32  	%r4, %r29, 7;
	and.b32  	%r5, %r29, 3;
	and.b32  	%r6, %r29, 2147483640;
	and.b32  	%r7, %r29, 1;
	neg.s32 	%r8, %r6;
	shl.b32 	%r9, %r28, 3;
	shl.b32 	%r10, %r3, 3;
	cvta.to.global.u64 	%rd3, %rd5;
	mov.u32 	%r32, %nctaid.x;
	mul.lo.s32 	%r11, %r1, %r32;
	mul.wide.s32 	%rd49, %r28, 8;
	mul.wide.s32 	%rd51, %r3, 8;
$L__BB0_3:
	ld.param.u64 	%rd57, [_Z18no_2e_tmpD2_kerneliiPdS_S_S__param_2];
	cvta.to.global.u64 	%rd8, %rd57;
	mul.wide.s32 	%rd9, %r42, 8;
	add.s64 	%rd10, %rd8, %rd9;
	ld.global.f64 	%fd1, [%rd10];
	mov.b32 	%r43, 0;
$L__BB0_4:
	setp.lt.u32 	%p3, %r29, 8;
	mad.lo.s32 	%r14, %r43, %r28, %r42;
	mul.wide.s32 	%rd11, %r14, 8;
	add.s64 	%rd12, %rd3, %rd11;
	ld.global.f64 	%fd3, [%rd12];
	mul.f64 	%fd2, %fd1, %fd3;
	mov.b32 	%r48, 0;
	@%p3 bra 	$L__BB0_7;
	mov.u32 	%r44, %r14;
	mov.u32 	%r45, %r42;
	mov.u32 	%r46, %r8;
$L__BB0_6:
	.pragma "nounroll";
	mul.wide.s32 	%rd13, %r45, 8;
	add.s64 	%rd14, %rd2, %rd13;
	ld.global.f64 	%fd4, [%rd14];
	mul.f64 	%fd5, %fd2, %fd4;
	mul.wide.s32 	%rd15, %r44, 8;
	add.s64 	%rd16, %rd1, %rd15;
	st.global.f64 	[%rd16], %fd5;
	mul.wide.s32 	%rd17, %r28, 8;
	add.s64 	%rd18, %rd14, %rd17;
	ld.global.f64 	%fd6, [%rd18];
	mul.f64 	%fd7, %fd2, %fd6;
	mul.wide.s32 	%rd19, %r3, 8;
	add.s64 	%rd20, %rd16, %rd19;
	st.global.f64 	[%rd20], %fd7;
	add.s64 	%rd21, %rd18, %rd17;
	ld.global.f64 	%fd8, [%rd21];
	mul.f64 	%fd9, %fd2, %fd8;
	add.s64 	%rd22, %rd20, %rd19;
	st.global.f64 	[%rd22], %fd9;
	add.s64 	%rd23, %rd21, %rd17;
	ld.global.f64 	%fd10, [%rd23];
	mul.f64 	%fd11, %fd2, %fd10;
	add.s64 	%rd24, %rd22, %rd19;
	st.global.f64 	[%rd24], %fd11;
	add.s64 	%rd25, %rd23, %rd17;
	ld.global.f64 	%fd12, [%rd25];
	mul.f64 	%fd13, %fd2, %fd12;
	add.s64 	%rd26, %rd24, %rd19;
	st.global.f64 	[%rd26], %fd13;
	add.s64 	%rd27, %rd25, %rd17;
	ld.global.f64 	%fd14, [%rd27];
	mul.f64 	%fd15, %fd2, %fd14;
	add.s64 	%rd28, %rd26, %rd19;
	st.global.f64 	[%rd28], %fd15;
	add.s64 	%rd29, %rd27, %rd17;
	ld.global.f64 	%fd16, [%rd29];
	mul.f64 	%fd17, %fd2, %fd16;
	add.s64 	%rd30, %rd28, %rd19;
	st.global.f64 	[%rd30], %fd17;
	add.s64 	%rd31, %rd29, %rd17;
	ld.global.f64 	%fd18, [%rd31];
	mul.f64 	%fd19, %fd2, %fd18;
	add.s64 	%rd32, %rd30, %rd19;
	st.global.f64 	[%rd32], %fd19;
	add.s32 	%r46, %r46, 8;
	add.s32 	%r45, %r45, %r9;
	add.s32 	%r44, %r44, %r10;
	setp.ne.s32 	%p4, %r46, 0;
	mov.u32 	%r48, %r6;
	@%p4 bra 	$L__BB0_6;
$L__BB0_7:
	setp.eq.s32 	%p5, %r4, 0;
	@%p5 bra 	$L__BB0_15;
	add.s32 	%r35, %r4, -1;
	setp.lt.u32 	%p6, %r35, 3;
	@%p6 bra 	$L__BB0_10;
	mad.lo.s32 	%r36, %r3, %r48, %r14;
	mad.lo.s32 	%r37, %r48, %r28, %r42;
	mul.wide.s32 	%rd33, %r37, 8;
	add.s64 	%rd34, %rd2, %rd33;
	ld.global.f64 	%fd20, [%rd34];
	mul.f64 	%fd21, %fd2, %fd20;
	mul.wide.s32 	%rd35, %r36, 8;
	add.s64 	%rd36, %rd1, %rd35;
	st.global.f64 	[%rd36], %fd21;
	add.s64 	%rd38, %rd34, %rd49;
	ld.global.f64 	%fd22, [%rd38];
	mul.f64 	%fd23, %fd2, %fd22;
	add.s64 	%rd40, %rd36, %rd51;
	st.global.f64 	[%rd40], %fd23;
	add.s64 	%rd41, %rd38, %rd49;
	ld.global.f64 	%fd24, [%rd41];
	mul.f64 	%fd25, %fd2, %fd24;
	add.s64 	%rd42, %rd40, %rd51;
	st.global.f64 	[%rd42], %fd25;
	add.s64 	%rd43, %rd41, %rd49;
	ld.global.f64 	%fd26, [%rd43];
	mul.f64 	%fd27, %fd2, %fd26;
	add.s64 	%rd44, %rd42, %rd51;
	st.global.f64 	[%rd44], %fd27;
	add.s32 	%r48, %r48, 4;
$L__BB0_10:
	setp.eq.s32 	%p7, %r5, 0;
	@%p7 bra 	$L__BB0_15;
	setp.eq.s32 	%p8, %r5, 1;
	@%p8 bra 	$L__BB0_13;
	mad.lo.s32 	%r38, %r3, %r48, %r14;
	mad.lo.s32 	%r39, %r48, %r28, %r42;
	mul.wide.s32 	%rd45, %r39, 8;
	add.s64 	%rd46, %rd2, %rd45;
	ld.global.f64 	%fd28, [%rd46];
	mul.f64 	%fd29, %fd2, %fd28;
	mul.wide.s32 	%rd47, %r38, 8;
	add.s64 	%rd48, %rd1, %rd47;
	st.global.f64 	[%rd48], %fd29;
	add.s64 	%rd50, %rd46, %rd49;
	ld.global.f64 	%fd30, [%rd50];
	mul.f64 	%fd31, %fd2, %fd30;
	add.s64 	%rd52, %rd48, %rd51;
	st.global.f64 	[%rd52], %fd31;
	add.s32 	%r48, %r48, 2;
$L__BB0_13:
	setp.eq.s32 	%p9, %r7, 0;
	@%p9 bra 	$L__BB0_15;
	mad.lo.s32 	%r40, %r3, %r48, %r14;
	mad.lo.s32 	%r41, %r48, %r28, %r42;
	mul.wide.s32 	%rd53, %r41, 8;
	add.s64 	%rd54, %rd2, %rd53;
	ld.global.f64 	%fd32, [%rd54];
	mul.f64 	%fd33, %fd2, %fd32;
	mul.wide.s32 	%rd55, %r40, 8;
	add.s64 	%rd56, %rd1, %rd55;
	st.global.f64 	[%rd56], %fd33;
$L__BB0_15:
	add.s32 	%r43, %r43, 1;
	setp.ne.s32 	%p10, %r43, %r29;
	@%p10 bra 	$L__BB0_4;
	add.s32 	%r42, %r42, %r11;
	setp.lt.s32 	%p11, %r42, %r28;
	@%p11 bra 	$L__BB0_3;
$L__BB0_17:
	ret;

}


// ===== COMPILED SASS (sm_100) =====

	.target	sm_100

	.elftype	@"ET_EXEC"


//--------------------- .note.nv.tkinfo           --------------------------
	.section	.note.nv.tkinfo,"",@"SHT_NOTE"
	.sectionflags	@"SHF_NOTE_NV_TKINFO"
	.tkinfo
        /*0018*/ 	.word	0x00000002
        /*0030*/ 	.string	""
        /*0030*/ 	.string	"ptxas"
        /*0030*/ 	.string	"Cuda compilation tools, release 13.0, V13.0.88"
        /*0030*/ 	.string	"Build cuda_13.0.r13.0/compiler.36424714_0"
        /*0030*/ 	.string	"-arch sm_100 -m 64 "



//--------------------- .note.nv.cuinfo           --------------------------
	.section	.note.nv.cuinfo,"",@"SHT_NOTE"
	.sectionflags	@"SHF_NOTE_NV_CUINFO"
        /*0018*/ 	.short	0x0002
        /*001a*/ 	.short	0x0064
        /*001c*/ 	.short	0x0082
	.zero		2


//--------------------- .nv.info                  --------------------------
	.section	.nv.info,"",@"SHT_CUDA_INFO"
	.align	4


	//----- nvinfo : EIATTR_REGCOUNT
	.align		4
        /*0000*/ 	.byte	0x04, 0x2f
        /*0002*/ 	.short	(.L_1 - .L_0)
	.align		4
.L_0:
        /*0004*/ 	.word	index@(_Z18no_2e_tmpD2_kerneliiPdS_S_S_)
        /*0008*/ 	.word	0x00000020


	//----- nvinfo : EIATTR_FRAME_SIZE
	.align		4
.L_1:
        /*000c*/ 	.byte	0x04, 0x11
        /*000e*/ 	.short	(.L_3 - .L_2)
	.align		4
.L_2:
        /*0010*/ 	.word	index@(_Z18no_2e_tmpD2_kerneliiPdS_S_S_)
        /*0014*/ 	.word	0x00000000


	//----- nvinfo : EIATTR_MIN_STACK_SIZE
	.align		4
.L_3:
        /*0018*/ 	.byte	0x04, 0x12
        /*001a*/ 	.short	(.L_5 - .L_4)
	.align		4
.L_4:
        /*001c*/ 	.word	index@(_Z18no_2e_tmpD2_kerneliiPdS_S_S_)
        /*0020*/ 	.word	0x00000000
.L_5:


//--------------------- .nv.compat                --------------------------
	.section	.nv.compat,"",@"SHT_CUDA_COMPAT_INFO"
	.align	4
        /*0000*/ 	.byte	0x02, 0x09, 0x00, 0x00, 0x02, 0x02, 0x01, 0x00, 0x02, 0x05, 0x05, 0x00, 0x03, 0x07, 0x01, 0x01
        /*0010*/ 	.byte	0x02, 0x03, 0x00, 0x00, 0x02, 0x06, 0x01, 0x00, 0x04, 0x0b, 0x08, 0x00, 0x01, 0x00, 0x00, 0x00
        /*0020*/ 	.byte	0x00, 0x00, 0x00, 0x00


//--------------------- .nv.info._Z18no_2e_tmpD2_kerneliiPdS_S_S_ --------------------------
	.section	.nv.info._Z18no_2e_tmpD2_kerneliiPdS_S_S_,"",@"SHT_CUDA_INFO"
	.sectionflags	@""
	.align	4


	//----- nvinfo : EIATTR_CUDA_API_VERSION
	.align		4
        /*0000*/ 	.byte	0x04, 0x37
        /*0002*/ 	.short	(.L_7 - .L_6)
.L_6:
        /*0004*/ 	.word	0x00000082


	//----- nvinfo : EIATTR_KPARAM_INFO
	.align		4
.L_7:
        /*0008*/ 	.byte	0x04, 0x17
        /*000a*/ 	.short	(.L_9 - .L_8)
.L_8:
        /*000c*/ 	.word	0x00000000
        /*0010*/ 	.short	0x0005
        /*0012*/ 	.short	0x0020
        /*0014*/ 	.byte	0x00, 0xf5, 0x21, 0x00


	//----- nvinfo : EIATTR_KPARAM_INFO
	.align		4
.L_9:
        /*0018*/ 	.byte	0x04, 0x17
        /*001a*/ 	.short	(.L_11 - .L_10)
.L_10:
        /*001c*/ 	.word	0x00000000
        /*0020*/ 	.short	0x0004
        /*0022*/ 	.short	0x0018
        /*0024*/ 	.byte	0x00, 0xf5, 0x21, 0x00


	//----- nvinfo : EIATTR_KPARAM_INFO
	.align		4
.L_11:
        /*0028*/ 	.byte	0x04, 0x17
        /*002a*/ 	.short	(.L_13 - .L_12)
.L_12:
        /*002c*/ 	.word	0x00000000
        /*0030*/ 	.short	0x0003
        /*0032*/ 	.short	0x0010
        /*0034*/ 	.byte	0x00, 0xf5, 0x21, 0x00


	//----- nvinfo : EIATTR_KPARAM_INFO
	.align		4
.L_13:
        /*0038*/ 	.byte	0x04, 0x17
        /*003a*/ 	.short	(.L_15 - .L_14)
.L_14:
        /*003c*/ 	.word	0x00000000
        /*0040*/ 	.short	0x0002
        /*0042*/ 	.short	0x0008
        /*0044*/ 	.byte	0x00, 0xf5, 0x21, 0x00


	//----- nvinfo : EIATTR_KPARAM_INFO
	.align		4
.L_15:
        /*0048*/ 	.byte	0x04, 0x17
        /*004a*/ 	.short	(.L_17 - .L_16)
.L_16:
        /*004c*/ 	.word	0x00000000
        /*0050*/ 	.short	0x0001
        /*0052*/ 	.short	0x0004
        /*0054*/ 	.byte	0x00, 0xf0, 0x11, 0x00


	//----- nvinfo : EIATTR_KPARAM_INFO
	.align		4
.L_17:
        /*0058*/ 	.byte	0x04, 0x17
        /*005a*/ 	.short	(.L_19 - .L_18)
.L_18:
        /*005c*/ 	.word	0x00000000
        /*0060*/ 	.short	0x0000
        /*0062*/ 	.short	0x0000
        /*0064*/ 	.byte	0x00, 0xf0, 0x11, 0x00


	//----- nvinfo : EIATTR_SPARSE_MMA_MASK
	.align		4
.L_19:
        /*0068*/ 	.byte	0x03, 0x50
        /*006a*/ 	.short	0x0000


	//----- nvinfo : EIATTR_MAXREG_COUNT
	.align		4
        /*006c*/ 	.byte	0x03, 0x1b
        /*006e*/ 	.short	0x00ff


	//----- nvinfo : EIATTR_MERCURY_ISA_VERSION
	.align		4
        /*0070*/ 	.byte	0x03, 0x5f
        /*0072*/ 	.short	0x0101


	//----- nvinfo : EIATTR_VRC_CTA_INIT_COUNT
	.align		4
        /*0074*/ 	.byte	0x02, 0x4a
	.zero		1
	.zero		1


	//----- nvinfo : EIATTR_EXIT_INSTR_OFFSETS
	.align		4
        /*0078*/ 	.byte	0x04, 0x1c
        /*007a*/ 	.short	(.L_21 - .L_20)


	//   ....[0]....
.L_20:
        /*007c*/ 	.word	0x00000070


	//   ....[1]....
        /*0080*/ 	.word	0x000000a0


	//   ....[2]....
        /*0084*/ 	.word	0x00000930


	//----- nvinfo : EIATTR_CRS_STACK_SIZE
	.align		4
.L_21:
        /*0088*/ 	.byte	0x04, 0x1e
        /*008a*/ 	.short	(.L_23 - .L_22)
.L_22:
        /*008c*/ 	.word	0x00000000


	//----- nvinfo : EIATTR_CBANK_PARAM_SIZE
	.align		4
.L_23:
        /*0090*/ 	.byte	0x03, 0x19
        /*0092*/ 	.short	0x0028


	//----- nvinfo : EIATTR_PARAM_CBANK
	.align		4
        /*0094*/ 	.byte	0x04, 0x0a
        /*0096*/ 	.short	(.L_25 - .L_24)
	.align		4
.L_24:
        /*0098*/ 	.word	index@(.nv.constant0._Z18no_2e_tmpD2_kerneliiPdS_S_S_)
        /*009c*/ 	.short	0x0380
        /*009e*/ 	.short	0x0028


	//----- nvinfo : EIATTR_SW_WAR
	.align		4
.L_25:
        /*00a0*/ 	.byte	0x04, 0x36
        /*00a2*/ 	.short	(.L_27 - .L_26)
.L_26:
        /*00a4*/ 	.word	0x00000008
.L_27:


//--------------------- .nv.callgraph             --------------------------
	.section	.nv.callgraph,"",@"SHT_CUDA_CALLGRAPH"
	.align	4
	.sectionentsize	8
	.align		4
        /*0000*/ 	.word	0x00000000
	.align		4
        /*0004*/ 	.word	0xffffffff
	.align		4
        /*0008*/ 	.word	0x00000000
	.align		4
        /*000c*/ 	.word	0xfffffffe
	.align		4
        /*0010*/ 	.word	0x00000000
	.align		4
        /*0014*/ 	.word	0xfffffffd
	.align		4
        /*0018*/ 	.word	0x00000000
	.align		4
        /*001c*/ 	.word	0xfffffffc


//--------------------- .text._Z18no_2e_tmpD2_kerneliiPdS_S_S_ --------------------------
	.section	.text._Z18no_2e_tmpD2_kerneliiPdS_S_S_,"ax",@progbits
	.align	128
        .global         _Z18no_2e_tmpD2_kerneliiPdS_S_S_
        .type           _Z18no_2e_tmpD2_kerneliiPdS_S_S_,@function
        .size           _Z18no_2e_tmpD2_kerneliiPdS_S_S_,(.L_x_7 - _Z18no_2e_tmpD2_kerneliiPdS_S_S_)
        .other          _Z18no_2e_tmpD2_kerneliiPdS_S_S_,@"STO_CUDA_ENTRY STV_DEFAULT"
_Z18no_2e_tmpD2_kerneliiPdS_S_S_:
.text._Z18no_2e_tmpD2_kerneliiPdS_S_S_:
[----:B------:R-:W-:Y:S01]  /*0000*/  LDC R1, c[0x0][0x37c] ;  /* 0x0000df00ff017b82 */ /* 0x000fe20000000800 */
[----:B------:R-:W0:Y:S07]  /*0010*/  S2R R3, SR_TID.X ;  /* 0x0000000000037919 */ /* 0x000e2e0000002100 */
[----:B------:R-:W0:Y:S01]  /*0020*/  S2UR UR4, SR_CTAID.X ;  /* 0x00000000000479c3 */ /* 0x000e220000002500 */
[----:B------:R-:W1:Y:S07]  /*0030*/  LDCU UR5, c[0x0][0x380] ;  /* 0x00007000ff0577ac */ /* 0x000e6e0008000800 */
[----:B------:R-:W0:Y:S02]  /*0040*/  LDC R6, c[0x0][0x360] ;  /* 0x0000d800ff067b82 */ /* 0x000e240000000800 */
[----:B0-----:R-:W-:-:S05]  /*0050*/  IMAD R3, R6, UR4, R3 ;  /* 0x0000000406037c24 */ /* 0x001fca000f8e0203 */
[----:B-1----:R-:W-:-:S13]  /*0060*/  ISETP.GE.AND P0, PT, R3, UR5, PT ;  /* 0x0000000503007c0c */ /* 0x002fda000bf06270 */
[----:B------:R-:W-:Y:S05]  /*0070*/  @P0 EXIT ;  /* 0x000000000000094d */ /* 0x000fea0003800000 */
[----:B------:R-:W0:Y:S02]  /*0080*/  LDC R5, c[0x0][0x384] ;  /* 0x0000e100ff057b82 */ /* 0x000e240000000800 */
[----:B0-----:R-:W-:-:S13]  /*0090*/  ISETP.GE.AND P0, PT, R5, 0x1, PT ;  /* 0x000000010500780c */ /* 0x001fda0003f06270 */
[----:B------:R-:W-:Y:S05]  /*00a0*/  @!P0 EXIT ;  /* 0x000000000000894d */ /* 0x000fea0003800000 */
[----:B------:R-:W0:Y:S01]  /*00b0*/  LDCU UR4, c[0x0][0x370] ;  /* 0x00006e00ff0477ac */ /* 0x000e220008000800 */
[C---:B------:R-:W-:Y:S01]  /*00c0*/  LOP3.LUT R2, R5.reuse, 0x7ffffff8, RZ, 0xc0, !PT ;  /* 0x7ffffff805027812 */ /* 0x040fe200078ec0ff */
[C---:B------:R-:W-:Y:S01]  /*00d0*/  IMAD R0, R5.reuse, UR5, RZ ;  /* 0x0000000505007c24 */ /* 0x040fe2000f8e02ff */
[C---:B------:R-:W-:Y:S01]  /*00e0*/  LOP3.LUT R4, R5.reuse, 0x7, RZ, 0xc0, !PT ;  /* 0x0000000705047812 */ /* 0x040fe200078ec0ff */
[----:B------:R-:W1:Y:S01]  /*00f0*/  LDCU.64 UR6, c[0x0][0x358] ;  /* 0x00006b00ff0677ac */ /* 0x000e620008000a00 */
[----:B------:R-:W-:Y:S02]  /*0100*/  LOP3.LUT R5, R5, 0x3, RZ, 0xc0, !PT ;  /* 0x0000000305057812 */ /* 0x000fe400078ec0ff */
[----:B------:R-:W-:Y:S01]  /*0110*/  IADD3 R7, PT, PT, -R2, RZ, RZ ;  /* 0x000000ff02077210 */ /* 0x000fe20007ffe1ff */
[----:B0-----:R-:W-:-:S07]  /*0120*/  IMAD R6, R6, UR4, RZ ;  /* 0x0000000406067c24 */ /* 0x001fce000f8e02ff */
.L_x_5:
[----:B0-----:R-:W0:Y:S02]  /*0130*/  LDC.64 R10, c[0x0][0x388] ;  /* 0x0000e200ff0a7b82 */ /* 0x001e240000000a00 */
[----:B0-----:R-:W-:-:S06]  /*0140*/  IMAD.WIDE R10, R3, 0x8, R10 ;  /* 0x00000008030a7825 */ /* 0x001fcc00078e020a */
[----:B-1----:R-:W5:Y:S01]  /*0150*/  LDG.E.64 R10, desc[UR6][R10.64] ;  /* 0x000000060a0a7981 */ /* 0x002f62000c1e1b00 */
[----:B------:R-:W-:-:S07]  /*0160*/  HFMA2 R8, -RZ, RZ, 0, 0 ;  /* 0x00000000ff087431 */ /* 0x000fce00000001ff */
.L_x_4:
[----:B0-----:R-:W0:Y:S08]  /*0170*/  LDC.64 R12, c[0x0][0x380] ;  /* 0x0000e000ff0c7b82 */ /* 0x001e300000000a00 */
[----:B-1----:R-:W1:Y:S01]  /*0180*/  LDC.64 R16, c[0x0][0x390] ;  /* 0x0000e400ff107b82 */ /* 0x002e620000000a00 */
[----:B0-----:R-:W-:-:S04]  /*0190*/  IMAD R9, R8, R12, R3 ;  /* 0x0000000c08097224 */ /* 0x001fc800078e0203 */
[----:B-1----:R-:W-:-:S05]  /*01a0*/  IMAD.WIDE R16, R9, 0x8, R16 ;  /* 0x0000000809107825 */ /* 0x002fca00078e0210 */
[----:B------:R-:W2:Y:S01]  /*01b0*/  LDG.E.64 R14, desc[UR6][R16.64] ;  /* 0x00000006100e7981 */ /* 0x000ea2000c1e1b00 */
[----:B------:R-:W-:Y:S02]  /*01c0*/  ISETP.GE.U32.AND P1, PT, R13, 0x8, PT ;  /* 0x000000080d00780c */ /* 0x000fe40003f26070 */
[----:B------:R-:W-:Y:S02]  /*01d0*/  IADD3 R8, PT, PT, R8, 0x1, RZ ;  /* 0x0000000108087810 */ /* 0x000fe40007ffe0ff */
[----:B------:R-:W-:Y:S02]  /*01e0*/  MOV R28, RZ ;  /* 0x000000ff001c7202 */ /* 0x000fe40000000f00 */
[----:B------:R-:W-:Y:S01]  /*01f0*/  ISETP.NE.AND P0, PT, R8, R13, PT ;  /* 0x0000000d0800720c */ /* 0x000fe20003f05270 */
[----:B--2--5:R-:W-:-:S06]  /*0200*/  DMUL R14, R10, R14 ;  /* 0x0000000e0a0e7228 */ /* 0x024fcc0000000000 */
[----:B------:R-:W-:Y:S06]  /*0210*/  @!P1 BRA `(.L_x_0) ;  /* 0x0000000000cc9947 */ /* 0x000fec0003800000 */
[----:B------:R-:W-:Y:S02]  /*0220*/  MOV R27, R9 ;  /* 0x00000009001b7202 */ /* 0x000fe40000000f00 */
[----:B------:R-:W-:Y:S02]  /*0230*/  MOV R25, R3 ;  /* 0x0000000300197202 */ /* 0x000fe40000000f00 */
[----:B------:R-:W-:-:S07]  /*0240*/  MOV R24, R7 ;  /* 0x0000000700187202 */ /* 0x000fce0000000f00 */
.L_x_1:
[----:B0-----:R-:W0:Y:S08]  /*0250*/  LDC.64 R16, c[0x0][0x398] ;  /* 0x0000e600ff107b82 */ /* 0x001e300000000a00 */
[----:B------:R-:W1:Y:S01]  /*0260*/  LDC.64 R20, c[0x0][0x3a0] ;  /* 0x0000e800ff147b82 */ /* 0x000e620000000a00 */
[----:B0-----:R-:W-:-:S05]  /*0270*/  IMAD.WIDE R16, R25, 0x8, R16 ;  /* 0x0000000819107825 */ /* 0x001fca00078e0210 */
[----:B------:R-:W2:Y:S01]  /*0280*/  LDG.E.64 R18, desc[UR6][R16.64] ;  /* 0x0000000610127981 */ /* 0x000ea2000c1e1b00 */
[----:B------:R-:W-:-:S04]  /*0290*/  IMAD.WIDE R22, R12, 0x8, R16 ;  /* 0x000000080c167825 */ /* 0x000fc800078e0210 */
[----:B-1----:R-:W-:Y:S01]  /*02a0*/  IMAD.WIDE R20, R27, 0x8, R20 ;  /* 0x000000081b147825 */ /* 0x002fe200078e0214 */
[----:B--2---:R-:W-:-:S07]  /*02b0*/  DMUL R18, R14, R18 ;  /* 0x000000120e127228 */ /* 0x004fce0000000000 */
[----:B------:R0:W-:Y:S04]  /*02c0*/  STG.E.64 desc[UR6][R20.64], R18 ;  /* 0x0000001214007986 */ /* 0x0001e8000c101b06 */
[----:B------:R1:W2:Y:S01]  /*02d0*/  LDG.E.64 R28, desc[UR6][R22.64] ;  /* 0x00000006161c7981 */ /* 0x0002a2000c1e1b00 */
[----:B------:R-:W-:-:S04]  /*02e0*/  IMAD.WIDE R16, R0, 0x8, R20 ;  /* 0x0000000800107825 */ /* 0x000fc800078e0214 */
[----:B-1----:R-:W-:Y:S01]  /*02f0*/  IMAD.WIDE R22, R12, 0x8, R22 ;  /* 0x000000080c167825 */ /* 0x002fe200078e0216 */
[----:B--2---:R-:W-:-:S07]  /*0300*/  DMUL R28, R14, R28 ;  /* 0x0000001c0e1c7228 */ /* 0x004fce0000000000 */
[----:B------:R1:W-:Y:S04]  /*0310*/  STG.E.64 desc[UR6][R16.64], R28 ;  /* 0x0000001c10007986 */ /* 0x0003e8000c101b06 */
[----:B0-----:R-:W2:Y:S01]  /*0320*/  LDG.E.64 R18, desc[UR6][R22.64] ;  /* 0x0000000616127981 */ /* 0x001ea2000c1e1b00 */
[----:B------:R-:W-:-:S04]  /*0330*/  IMAD.WIDE R20, R12, 0x8, R22 ;  /* 0x000000080c147825 */ /* 0x000fc800078e0216 */
[----:B-1----:R-:W-:Y:S01]  /*0340*/  IMAD.WIDE R16, R0, 0x8, R16 ;  /* 0x0000000800107825 */ /* 0x002fe200078e0210 */
[----:B--2---:R-:W-:-:S07]  /*0350*/  DMUL R18, R14, R18 ;  /* 0x000000120e127228 */ /* 0x004fce0000000000 */
[----:B------:R0:W-:Y:S04]  /*0360*/  STG.E.64 desc[UR6][R16.64], R18 ;  /* 0x0000001210007986 */ /* 0x0001e8000c101b06 */
[----:B0-----:R0:W2:Y:S02]  /*0370*/  LDG.E.64 R18, desc[UR6][R20.64] ;  /* 0x0000000614127981 */ /* 0x0010a4000c1e1b00 */
[----:B0-----:R-:W-:Y:S01]  /*0380*/  IMAD.WIDE R20, R12, 0x8, R20 ;  /* 0x000000080c147825 */ /* 0x001fe200078e0214 */
[----:B--2---:R-:W-:-:S03]  /*0390*/  DMUL R22, R14, R18 ;  /* 0x000000120e167228 */ /* 0x004fc60000000000 */
[----:B------:R-:W-:-:S05]  /*03a0*/  IMAD.WIDE R18, R0, 0x8, R16 ;  /* 0x0000000800127825 */ /* 0x000fca00078e0210 */
[----:B------:R0:W-:Y:S04]  /*03b0*/  STG.E.64 desc[UR6][R18.64], R22 ;  /* 0x0000001612007986 */ /* 0x0001e8000c101b06 */
[----:B------:R-:W2:Y:S01]  /*03c0*/  LDG.E.64 R28, desc[UR6][R20.64] ;  /* 0x00000006141c7981 */ /* 0x000ea2000c1e1b00 */
[----:B------:R-:W-:-:S04]  /*03d0*/  IMAD.WIDE R16, R0, 0x8, R18 ;  /* 0x0000000800107825 */ /* 0x000fc800078e0212 */
[----:B0-----:R-:W-:Y:S01]  /*03e0*/  IMAD.WIDE R22, R12, 0x8, R20 ;  /* 0x000000080c167825 */ /* 0x001fe200078e0214 */
[----:B--2---:R-:W-:-:S07]  /*03f0*/  DMUL R28, R14, R28 ;  /* 0x0000001c0e1c7228 */ /* 0x004fce0000000000 */
[----:B------:R0:W-:Y:S04]  /*0400*/  STG.E.64 desc[UR6][R16.64], R28 ;  /* 0x0000001c10007986 */ /* 0x0001e8000c101b06 */
[----:B------:R-:W2:Y:S01]  /*0410*/  LDG.E.64 R18, desc[UR6][R22.64] ;  /* 0x0000000616127981 */ /* 0x000ea2000c1e1b00 */
[----:B0-----:R-:W-:Y:S01]  /*0420*/  IMAD.WIDE R16, R0, 0x8, R16 ;  /* 0x0000000800107825 */ /* 0x001fe200078e0210 */
[----:B--2---:R-:W-:-:S03]  /*0430*/  DMUL R20, R14, R18 ;  /* 0x000000120e147228 */ /* 0x004fc60000000000 */
[----:B------:R-:W-:-:S04]  /*0440*/  IMAD.WIDE R18, R12, 0x8, R22 ;  /* 0x000000080c127825 */ /* 0x000fc800078e0216 */
[----:B------:R0:W-:Y:S04]  /*0450*/  STG.E.64 desc[UR6][R16.64], R20 ;  /* 0x0000001410007986 */ /* 0x0001e8000c101b06 */
[----:B------:R1:W2:Y:S01]  /*0460*/  LDG.E.64 R22, desc[UR6][R18.64] ;  /* 0x0000000612167981 */ /* 0x0002a2000c1e1b00 */
[----:B0-----:R-:W-:-:S04]  /*0470*/  IMAD.WIDE R20, R0, 0x8, R16 ;  /* 0x0000000800147825 */ /* 0x001fc800078e0210 */
[----:B-1----:R-:W-:Y:S01]  /*0480*/  IMAD.WIDE R18, R12, 0x8, R18 ;  /* 0x000000080c127825 */ /* 0x002fe200078e0212 */
[----:B--2---:R-:W-:-:S07]  /*0490*/  DMUL R22, R14, R22 ;  /* 0x000000160e167228 */ /* 0x004fce0000000000 */
[----:B------:R0:W-:Y:S04]  /*04a0*/  STG.E.64 desc[UR6][R20.64], R22 ;  /* 0x0000001614007986 */ /* 0x0001e8000c101b06 */
[----:B------:R-:W2:Y:S01]  /*04b0*/  LDG.E.64 R28, desc[UR6][R18.64] ;  /* 0x00000006121c7981 */ /* 0x000ea2000c1e1b00 */
[----:B------:R-:W-:Y:S01]  /*04c0*/  IMAD.WIDE R16, R0, 0x8, R20 ;  /* 0x0000000800107825 */ /* 0x000fe200078e0214 */
[----:B------:R-:W-:Y:S02]  /*04d0*/  IADD3 R24, PT, PT, R24, 0x8, RZ ;  /* 0x0000000818187810 */ /* 0x000fe40007ffe0ff */
[----:B------:R-:W-:Y:S02]  /*04e0*/  LEA R25, R12, R25, 0x3 ;  /* 0x000000190c197211 */ /* 0x000fe400078e18ff */
[----:B------:R-:W-:-:S02]  /*04f0*/  ISETP.NE.AND P1, PT, R24, RZ, PT ;  /* 0x000000ff1800720c */ /* 0x000fc40003f25270 */
[----:B------:R-:W-:Y:S01]  /*0500*/  LEA R27, R0, R27, 0x3 ;  /* 0x0000001b001b7211 */ /* 0x000fe200078e18ff */
[----:B--2---:R-:W-:-:S07]  /*0510*/  DMUL R28, R14, R28 ;  /* 0x0000001c0e1c7228 */ /* 0x004fce0000000000 */
[----:B------:R0:W-:Y:S03]  /*0520*/  STG.E.64 desc[UR6][R16.64], R28 ;  /* 0x0000001c10007986 */ /* 0x0001e6000c101b06 */
[----:B------:R-:W-:Y:S05]  /*0530*/  @P1 BRA `(.L_x_1) ;  /* 0xfffffffc00441947 */ /* 0x000fea000383ffff */
[----:B0-----:R-:W-:-:S07]  /*0540*/  MOV R28, R2 ;  /* 0x00000002001c7202 */ /* 0x001fce0000000f00 */
.L_x_0:
[----:B------:R-:W-:-:S13]  /*0550*/  ISETP.NE.AND P1, PT, R4, RZ, PT ;  /* 0x000000ff0400720c */ /* 0x000fda0003f25270 */
[----:B------:R-:W-:Y:S05]  /*0560*/  @!P1 BRA `(.L_x_2) ;  /* 0x0000000000e09947 */ /* 0x000fea0003800000 */
[----:B------:R-:W-:Y:S02]  /*0570*/  IADD3 R16, PT, PT, R4, -0x1, RZ ;  /* 0xffffffff04107810 */ /* 0x000fe40007ffe0ff */
[----:B------:R-:W-:Y:S02]  /*0580*/  ISETP.NE.AND P2, PT, R5, RZ, PT ;  /* 0x000000ff0500720c */ /* 0x000fe40003f45270 */
[----:B------:R-:W-:-:S13]  /*0590*/  ISETP.GE.U32.AND P1, PT, R16, 0x3, PT ;  /* 0x000000031000780c */ /* 0x000fda0003f26070 */
[----:B------:R-:W-:Y:S05]  /*05a0*/  @!P1 BRA `(.L_x_3) ;  /* 0x0000000000649947 */ /* 0x000fea0003800000 */
[----:B------:R-:W0:Y:S01]  /*05b0*/  LDC.64 R20, c[0x0][0x398] ;  /* 0x0000e600ff147b82 */ /* 0x000e220000000a00 */
[----:B------:R-:W-:-:S04]  /*05c0*/  IMAD R17, R28, R12, R3 ;  /* 0x0000000c1c117224 */ /* 0x000fc800078e0203 */
[----:B0-----:R-:W-:-:S03]  /*05d0*/  IMAD.WIDE R20, R17, 0x8, R20 ;  /* 0x0000000811147825 */ /* 0x001fc600078e0214 */
[----:B------:R-:W0:Y:S02]  /*05e0*/  LDC.64 R16, c[0x0][0x3a0] ;  /* 0x0000e800ff107b82 */ /* 0x000e240000000a00 */
[----:B------:R-:W2:Y:S01]  /*05f0*/  LDG.E.64 R18, desc[UR6][R20.64] ;  /* 0x0000000614127981 */ /* 0x000ea2000c1e1b00 */
[----:B------:R-:W-:-:S04]  /*0600*/  IMAD R23, R28, R0, R9 ;  /* 0x000000001c177224 */ /* 0x000fc800078e0209 */
[----:B0-----:R-:W-:-:S04]  /*0610*/  IMAD.WIDE R16, R23, 0x8, R16 ;  /* 0x0000000817107825 */ /* 0x001fc800078e0210 */
[----:B------:R-:W-:Y:S01]  /*0620*/  IMAD.WIDE R22, R12, 0x8, R20 ;  /* 0x000000080c167825 */ /* 0x000fe200078e0214 */
[----:B--2---:R-:W-:-:S07]  /*0630*/  DMUL R18, R14, R18 ;  /* 0x000000120e127228 */ /* 0x004fce0000000000 */
[----:B------:R0:W-:Y:S04]  /*0640*/  STG.E.64 desc[UR6][R16.64], R18 ;  /* 0x0000001210007986 */ /* 0x0001e8000c101b06 */
[----:B------:R1:W2:Y:S01]  /*0650*/  LDG.E.64 R24, desc[UR6][R22.64] ;  /* 0x0000000616187981 */ /* 0x0002a2000c1e1b00 */
[----:B------:R-:W-:-:S04]  /*0660*/  IMAD.WIDE R26, R0, 0x8, R16 ;  /* 0x00000008001a7825 */ /* 0x000fc800078e0210 */
[----:B-1----:R-:W-:Y:S01]  /*0670*/  IMAD.WIDE R22, R12, 0x8, R22 ;  /* 0x000000080c167825 */ /* 0x002fe200078e0216 */
[----:B--2---:R-:W-:-:S07]  /*0680*/  DMUL R24, R14, R24 ;  /* 0x000000180e187228 */ /* 0x004fce0000000000 */
[----:B------:R1:W-:Y:S04]  /*0690*/  STG.E.64 desc[UR6][R26.64], R24 ;  /* 0x000000181a007986 */ /* 0x0003e8000c101b06 */
[----:B------:R-:W2:Y:S01]  /*06a0*/  LDG.E.64 R20, desc[UR6][R22.64] ;  /* 0x0000000616147981 */ /* 0x000ea2000c1e1b00 */
[----:B0-----:R-:W-:-:S04]  /*06b0*/  IMAD.WIDE R16, R12, 0x8, R22 ;  /* 0x000000080c107825 */ /* 0x001fc800078e0216 */
[----:B-1----:R-:W-:Y:S01]  /*06c0*/  IMAD.WIDE R26, R0, 0x8, R26 ;  /* 0x00000008001a7825 */ /* 0x002fe200078e021a */
[----:B--2---:R-:W-:-:S07]  /*06d0*/  DMUL R20, R14, R20 ;  /* 0x000000140e147228 */ /* 0x004fce0000000000 */
[----:B------:R0:W-:Y:S04]  /*06e0*/  STG.E.64 desc[UR6][R26.64], R20 ;  /* 0x000000141a007986 */ /* 0x0001e8000c101b06 */
[----:B------:R-:W2:Y:S01]  /*06f0*/  LDG.E.64 R16, desc[UR6][R16.64] ;  /* 0x0000000610107981 */ /* 0x000ea2000c1e1b00 */
[----:B------:R-:W-:Y:S01]  /*0700*/  IADD3 R28, PT, PT, R28, 0x4, RZ ;  /* 0x000000041c1c7810 */ /* 0x000fe20007ffe0ff */
[----:B--2---:R-:W-:Y:S01]  /*0710*/  DMUL R18, R14, R16 ;  /* 0x000000100e127228 */ /* 0x004fe20000000000 */
[----:B------:R-:W-:-:S06]  /*0720*/  IMAD.WIDE R16, R0, 0x8, R26 ;  /* 0x0000000800107825 */ /* 0x000fcc00078e021a */
[----:B------:R0:W-:Y:S04]  /*0730*/  STG.E.64 desc[UR6][R16.64], R18 ;  /* 0x0000001210007986 */ /* 0x0001e8000c101b06 */
.L_x_3:
[----:B------:R-:W-:Y:S05]  /*0740*/  @!P2 BRA `(.L_x_2) ;  /* 0x000000000068a947 */ /* 0x000fea0003800000 */
[----:B------:R-:W-:-:S13]  /*0750*/  ISETP.NE.AND P1, PT, R5, 0x1, PT ;  /* 0x000000010500780c */ /* 0x000fda0003f25270 */
[----:B0-----:R-:W0:Y:S01]  /*0760*/  @P1 LDC.64 R18, c[0x0][0x398] ;  /* 0x0000e600ff121b82 */ /* 0x001e220000000a00 */
[----:B------:R-:W-:-:S07]  /*0770*/  @P1 IMAD R17, R28, R12, R3 ;  /* 0x0000000c1c111224 */ /* 0x000fce00078e0203 */
[----:B------:R-:W1:Y:S01]  /*0780*/  @P1 LDC.64 R22, c[0x0][0x3a0] ;  /* 0x0000e800ff161b82 */ /* 0x000e620000000a00 */
[----:B0-----:R-:W-:-:S05]  /*0790*/  @P1 IMAD.WIDE R18, R17, 0x8, R18 ;  /* 0x0000000811121825 */ /* 0x001fca00078e0212 */
[----:B------:R-:W2:Y:S01]  /*07a0*/  @P1 LDG.E.64 R26, desc[UR6][R18.64] ;  /* 0x00000006121a1981 */ /* 0x000ea2000c1e1b00 */
[----:B------:R-:W-:Y:S02]  /*07b0*/  @P1 IMAD R17, R28, R0, R9 ;  /* 0x000000001c111224 */ /* 0x000fe400078e0209 */
[----:B------:R-:W-:-:S04]  /*07c0*/  @P1 IMAD.WIDE R24, R12, 0x8, R18 ;  /* 0x000000080c181825 */ /* 0x000fc800078e0212 */
[----:B-1----:R-:W-:Y:S01]  /*07d0*/  @P1 IMAD.WIDE R22, R17, 0x8, R22 ;  /* 0x0000000811161825 */ /* 0x002fe200078e0216 */
[----:B------:R-:W-:-:S13]  /*07e0*/  LOP3.LUT P2, RZ, R13, 0x1, RZ, 0xc0, !PT ;  /* 0x000000010dff7812 */ /* 0x000fda000784c0ff */
[----:B------:R-:W0:Y:S01]  /*07f0*/  @P2 LDC.64 R16, c[0x0][0x398] ;  /* 0x0000e600ff102b82 */ /* 0x000e220000000a00 */
[----:B--2---:R-:W-:-:S07]  /*0800*/  @P1 DMUL R26, R14, R26 ;  /* 0x0000001a0e1a1228 */ /* 0x004fce0000000000 */
[----:B------:R1:W-:Y:S04]  /*0810*/  @P1 STG.E.64 desc[UR6][R22.64], R26 ;  /* 0x0000001a16001986 */ /* 0x0003e8000c101b06 */
[----:B------:R-:W2:Y:S01]  /*0820*/  @P1 LDG.E.64 R20, desc[UR6][R24.64] ;  /* 0x0000000618141981 */ /* 0x000ea2000c1e1b00 */
[----:B------:R-:W-:Y:S01]  /*0830*/  @P1 IADD3 R28, PT, PT, R28, 0x2, RZ ;  /* 0x000000021c1c1810 */ /* 0x000fe20007ffe0ff */
[----:B------:R-:W-:-:S04]  /*0840*/  @P1 IMAD.WIDE R18, R0, 0x8, R22 ;  /* 0x0000000800121825 */ /* 0x000fc800078e0216 */
[----:B------:R-:W-:-:S04]  /*0850*/  @P2 IMAD R13, R28, R12, R3 ;  /* 0x0000000c1c0d2224 */ /* 0x000fc800078e0203 */
[----:B0-----:R-:W-:Y:S01]  /*0860*/  @P2 IMAD.WIDE R16, R13, 0x8, R16 ;  /* 0x000000080d102825 */ /* 0x001fe200078e0210 */
[----:B-1----:R-:W0:Y:S01]  /*0870*/  @P2 LDC.64 R22, c[0x0][0x3a0] ;  /* 0x0000e800ff162b82 */ /* 0x002e220000000a00 */
[----:B--2---:R-:W-:-:S07]  /*0880*/  @P1 DMUL R20, R14, R20 ;  /* 0x000000140e141228 */ /* 0x004fce0000000000 */
[----:B------:R1:W-:Y:S04]  /*0890*/  @P1 STG.E.64 desc[UR6][R18.64], R20 ;  /* 0x0000001412001986 */ /* 0x0003e8000c101b06 */
[----:B------:R-:W2:Y:S01]  /*08a0*/  @P2 LDG.E.64 R16, desc[UR6][R16.64] ;  /* 0x0000000610102981 */ /* 0x000ea2000c1e1b00 */
[----:B------:R-:W-:-:S04]  /*08b0*/  @P2 IMAD R9, R28, R0, R9 ;  /* 0x000000001c092224 */ /* 0x000fc800078e0209 */
[----:B0-----:R-:W-:Y:S01]  /*08c0*/  @P2 IMAD.WIDE R22, R9, 0x8, R22 ;  /* 0x0000000809162825 */ /* 0x001fe200078e0216 */
[----:B--2---:R-:W-:-:S07]  /*08d0*/  @P2 DMUL R14, R14, R16 ;  /* 0x000000100e0e2228 */ /* 0x004fce0000000000 */
[----:B------:R1:W-:Y:S04]  /*08e0*/  @P2 STG.E.64 desc[UR6][R22.64], R14 ;  /* 0x0000000e16002986 */ /* 0x0003e8000c101b06 */
.L_x_2:
[----:B------:R-:W-:Y:S05]  /*08f0*/  @P0 BRA `(.L_x_4) ;  /* 0xfffffff8001c0947 */ /* 0x000fea000383ffff */
[----:B------:R-:W-:-:S04]  /*0900*/  IADD3 R3, PT, PT, R6, R3, RZ ;  /* 0x0000000306037210 */ /* 0x000fc80007ffe0ff */
[----:B------:R-:W-:-:S13]  /*0910*/  ISETP.GE.AND P0, PT, R3, R12, PT ;  /* 0x0000000c0300720c */ /* 0x000fda0003f06270 */
[----:B------:R-:W-:Y:S05]  /*0920*/  @!P0 BRA `(.L_x_5) ;  /* 0xfffffff800008947 */ /* 0x000fea000383ffff */
[----:B------:R-:W-:Y:S05]  /*0930*/  EXIT ;  /* 0x000000000000794d */ /* 0x000fea0003800000 */
.L_x_6:
[----:B------:R-:W-:-:S00]  /*0940*/  BRA `(.L_x_6) ;  /* 0xfffffffc00fc7947 */ /* 0x000fc0000383ffff */
[----:B------:R-:W-:-:S00]  /*0950*/  NOP ;  /* 0x0000000000007918 */ /* 0x000fc00000000000 */
        /* <DEDUP_REMOVED lines=10> */
.L_x_7:


//--------------------- .nv.shared.reserved.0     --------------------------
	.section	.nv.shared.reserved.0,"aw",@nobits
	.weak		__nv_reservedSMEM_offset_0_alias
	.size		__nv_reservedSMEM_offset_0_alias, 0, 64
	.other		__nv_reservedSMEM_offset_0_alias,@"STO_CUDA_RESERVED_SHARED STV_DEFAULT"
__nv_reservedSMEM_offset_0_alias:
	.zero		0
	.zero		64


//--------------------- .nv.constant0._Z18no_2e_tmpD2_kerneliiPdS_S_S_ --------------------------
	.section	.nv.constant0._Z18no_2e_tmpD2_kerneliiPdS_S_S_,"a",@progbits
	.sectionflags	@""
	.align	4
.nv.constant0._Z18no_2e_tmpD2_kerneliiPdS_S_S_:
	.zero		936


//--------------------- SYMBOLS --------------------------

	.type		.nv.reservedSmem.offset0,@object
	.size		.nv.reservedSmem.offset0,0x4
